	.headerflags	@"EF_CUDA_TEXMODE_UNIFIED EF_CUDA_64BIT_ADDRESS EF_CUDA_ACCELERATORS EF_CUDA_SM90 EF_CUDA_VIRTUAL_SM(EF_CUDA_SM90)"
	.elftype	@"ET_EXEC"


//--------------------- .nv.info                  --------------------------
	.section	.nv.info,"",@"SHT_CUDA_INFO"
	.align	4


	//----- nvinfo : EIATTR_REGCOUNT
	.align		4
        /*0000*/ 	.byte	0x04, 0x2f
        /*0002*/ 	.short	(.L_2 - .L_1)
	.align		4
.L_1:
        /*0004*/ 	.word	index@(triton_poi_fused_add_exp_max_mul_rsub_sub_sum_4)
        /*0008*/ 	.word	0x0000001e


	//----- nvinfo : EIATTR_MIN_STACK_SIZE
	.align		4
.L_2:
        /*000c*/ 	.byte	0x04, 0x12
        /*000e*/ 	.short	(.L_4 - .L_3)
	.align		4
.L_3:
        /*0010*/ 	.word	index@(triton_poi_fused_add_exp_max_mul_rsub_sub_sum_4)
        /*0014*/ 	.word	0x00000000


	//----- nvinfo : EIATTR_FRAME_SIZE
	.align		4
.L_4:
        /*0018*/ 	.byte	0x04, 0x11
        /*001a*/ 	.short	(.L_6 - .L_5)
	.align		4
.L_5:
        /*001c*/ 	.word	index@(triton_poi_fused_add_exp_max_mul_rsub_sub_sum_4)
        /*0020*/ 	.word	0x00000000


	//----- nvinfo : EIATTR_MIN_STACK_SIZE
	.align		4
.L_6:
        /*0024*/ 	.byte	0x04, 0x12
        /*0026*/ 	.short	(.L_8 - .L_7)
	.align		4
.L_7:
        /*0028*/ 	.word	index@(triton_poi_fused_add_exp_max_mul_rsub_sub_sum_4)
        /*002c*/ 	.word	0x00000000
.L_8:


//--------------------- .nv.info.triton_poi_fused_add_exp_max_mul_rsub_sub_sum_4 --------------------------
	.section	.nv.info.triton_poi_fused_add_exp_max_mul_rsub_sub_sum_4,"",@"SHT_CUDA_INFO"
	.sectionflags	@""
	.align	4


	//----- nvinfo : EIATTR_CUDA_API_VERSION
	.align		4
        /*0000*/ 	.byte	0x04, 0x37
        /*0002*/ 	.short	(.L_10 - .L_9)
.L_9:
        /*0004*/ 	.word	0x0000007c


	//----- nvinfo : EIATTR_KPARAM_INFO
	.align		4
.L_10:
        /*0008*/ 	.byte	0x04, 0x17
        /*000a*/ 	.short	(.L_12 - .L_11)
.L_11:
        /*000c*/ 	.word	0x00000000
        /*0010*/ 	.short	0x0004
        /*0012*/ 	.short	0x0020
        /*0014*/ 	.byte	0x00, 0xf0, 0x11, 0x00


	//----- nvinfo : EIATTR_KPARAM_INFO
	.align		4
.L_12:
        /*0018*/ 	.byte	0x04, 0x17
        /*001a*/ 	.short	(.L_14 - .L_13)
.L_13:
        /*001c*/ 	.word	0x00000000
        /*0020*/ 	.short	0x0003
        /*0022*/ 	.short	0x0018
        /*0024*/ 	.byte	0x00, 0xf4, 0x21, 0x00


	//----- nvinfo : EIATTR_KPARAM_INFO
	.align		4
.L_14:
        /*0028*/ 	.byte	0x04, 0x17
        /*002a*/ 	.short	(.L_16 - .L_15)
.L_15:
        /*002c*/ 	.word	0x00000000
        /*0030*/ 	.short	0x0002
        /*0032*/ 	.short	0x0010
        /*0034*/ 	.byte	0x00, 0xf4, 0x21, 0x00


	//----- nvinfo : EIATTR_KPARAM_INFO
	.align		4
.L_16:
        /*0038*/ 	.byte	0x04, 0x17
        /*003a*/ 	.short	(.L_18 - .L_17)
.L_17:
        /*003c*/ 	.word	0x00000000
        /*0040*/ 	.short	0x0001
        /*0042*/ 	.short	0x0008
        /*0044*/ 	.byte	0x00, 0xf4, 0x21, 0x00


	//----- nvinfo : EIATTR_KPARAM_INFO
	.align		4
.L_18:
        /*0048*/ 	.byte	0x04, 0x17
        /*004a*/ 	.short	(.L_20 - .L_19)
.L_19:
        /*004c*/ 	.word	0x00000000
        /*0050*/ 	.short	0x0000
        /*0052*/ 	.short	0x0000
        /*0054*/ 	.byte	0x00, 0xf4, 0x21, 0x00


	//----- nvinfo : EIATTR_SPARSE_MMA_MASK
	.align		4
.L_20:
        /*0058*/ 	.byte	0x03, 0x50
        /*005a*/ 	.short	0x0000


	//----- nvinfo : EIATTR_MAXREG_COUNT
	.align		4
        /*005c*/ 	.byte	0x03, 0x1b
        /*005e*/ 	.short	0x00ff


	//----- nvinfo : EIATTR_EXIT_INSTR_OFFSETS
	.align		4
        /*0060*/ 	.byte	0x04, 0x1c
        /*0062*/ 	.short	(.L_22 - .L_21)


	//   ....[0]....
.L_21:
        /*0064*/ 	.word	0x000007a0


	//   ....[1]....
        /*0068*/ 	.word	0x000007c0


	//----- nvinfo : EIATTR_REQNTID
	.align		4
.L_22:
        /*006c*/ 	.byte	0x04, 0x10
        /*006e*/ 	.short	(.L_24 - .L_23)
.L_23:
        /*0070*/ 	.word	0x00000020
        /*0074*/ 	.word	0x00000001
        /*0078*/ 	.word	0x00000001


	//----- nvinfo : EIATTR_CBANK_PARAM_SIZE
	.align		4
.L_24:
        /*007c*/ 	.byte	0x03, 0x19
        /*007e*/ 	.short	0x0024


	//----- nvinfo : EIATTR_PARAM_CBANK
	.align		4
        /*0080*/ 	.byte	0x04, 0x0a
        /*0082*/ 	.short	(.L_26 - .L_25)
	.align		4
.L_25:
        /*0084*/ 	.word	index@(.nv.constant0.triton_poi_fused_add_exp_max_mul_rsub_sub_sum_4)
        /*0088*/ 	.short	0x0210
        /*008a*/ 	.short	0x0024


	//----- nvinfo : EIATTR_SW_WAR
	.align		4
.L_26:
        /*008c*/ 	.byte	0x04, 0x36
        /*008e*/ 	.short	(.L_28 - .L_27)
.L_27:
        /*0090*/ 	.word	0x00000008
.L_28:


//--------------------- .nv.callgraph             --------------------------
	.section	.nv.callgraph,"",@"SHT_CUDA_CALLGRAPH"
	.align	4
	.sectionentsize	8
	.align		4
        /*0000*/ 	.word	0x00000000
	.align		4
        /*0004*/ 	.word	0xffffffff
	.align		4
        /*0008*/ 	.word	0x00000000
	.align		4
        /*000c*/ 	.word	0xfffffffe
	.align		4
        /*0010*/ 	.word	0x00000000
	.align		4
        /*0014*/ 	.word	0xfffffffd
	.align		4
        /*0018*/ 	.word	0x00000000
	.align		4
        /*001c*/ 	.word	0xfffffffc


//--------------------- .nv.constant4             --------------------------
	.section	.nv.constant4,"a",@progbits
	.align	8
	.align		8
.nv.constant4:
        /*0000*/ 	.dword	_$_str


//--------------------- .text.triton_poi_fused_add_exp_max_mul_rsub_sub_sum_4 --------------------------
	.section	.text.triton_poi_fused_add_exp_max_mul_rsub_sub_sum_4,"ax",@progbits
	.align	128
        .global         triton_poi_fused_add_exp_max_mul_rsub_sub_sum_4
        .type           triton_poi_fused_add_exp_max_mul_rsub_sub_sum_4,@function
        .size           triton_poi_fused_add_exp_max_mul_rsub_sub_sum_4,(.L_x_1 - triton_poi_fused_add_exp_max_mul_rsub_sub_sum_4)
        .other          triton_poi_fused_add_exp_max_mul_rsub_sub_sum_4,@"STO_CUDA_ENTRY STV_DEFAULT"
triton_poi_fused_add_exp_max_mul_rsub_sub_sum_4:
.text.triton_poi_fused_add_exp_max_mul_rsub_sub_sum_4:
[----:B------:R-:W0:Y:S01]  /*0000*/  LDC R1, c[0x0][0x28] ;  /* 0x00000a00ff017b82 */ /* 0x000e220000000800 */
[----:B------:R-:W1:Y:S07]  /*0010*/  S2R R22, SR_TID.X ;  /* 0x0000000000167919 */ /* 0x000e6e0000002100 */
[----:B------:R-:W2:Y:S01]  /*0020*/  LDC.64 R8, c[0x0][0x220] ;  /* 0x00008800ff087b82 */ /* 0x000ea20000000a00 */
[----:B------:R-:W-:Y:S01]  /*0030*/  HFMA2.MMA R2, -RZ, RZ, 0, 0 ;  /* 0x00000000ff027435 */ /* 0x000fe200000001ff */
[----:B------:R-:W-:Y:S01]  /*0040*/  CS2R R16, SRZ ;  /* 0x0000000000107805 */ /* 0x000fe2000001ff00 */
[----:B------:R-:W3:Y:S01]  /*0050*/  S2R R3, SR_CTAID.X ;  /* 0x0000000000037919 */ /* 0x000ee20000002500 */
[----:B------:R-:W-:-:S02]  /*0060*/  CS2R R18, SRZ ;  /* 0x0000000000127805 */ /* 0x000fc4000001ff00 */
[----:B------:R-:W-:Y:S01]  /*0070*/  CS2R R20, SRZ ;  /* 0x0000000000147805 */ /* 0x000fe2000001ff00 */
[----:B------:R-:W-:Y:S01]  /*0080*/  ULDC.64 UR4, c[0x0][0x208] ;  /* 0x0000820000047ab9 */ /* 0x000fe20000000a00 */
[----:B------:R-:W4:Y:S08]  /*0090*/  LDC.64 R10, c[0x0][0x228] ;  /* 0x00008a00ff0a7b82 */ /* 0x000f300000000a00 */
[----:B------:R-:W5:Y:S01]  /*00a0*/  LDC.64 R14, c[0x0][0x218] ;  /* 0x00008600ff0e7b82 */ /* 0x000f620000000a00 */
[----:B-1----:R-:W-:-:S04]  /*00b0*/  LOP3.LUT R0, R22, 0xf, RZ, 0xc0, !PT ;  /* 0x0000000f16007812 */ /* 0x002fc800078ec0ff */
[----:B---3--:R-:W-:-:S04]  /*00c0*/  LEA R0, R3, R0, 0x4 ;  /* 0x0000000003007211 */ /* 0x008fc800078e20ff */
[----:B------:R-:W-:Y:S02]  /*00d0*/  SHF.R.S32.HI R3, RZ, 0x1f, R0 ;  /* 0x0000001fff037819 */ /* 0x000fe40000011400 */
[----:B------:R-:W-:Y:S02]  /*00e0*/  ISETP.GE.AND P0, PT, R0, 0x10, PT ;  /* 0x000000100000780c */ /* 0x000fe40003f06270 */
[----:B------:R-:W-:-:S04]  /*00f0*/  LEA.HI R3, R3, R0, RZ, 0x2 ;  /* 0x0000000003037211 */ /* 0x000fc800078f10ff */
[C---:B------:R-:W-:Y:S02]  /*0100*/  LOP3.LUT R5, R3.reuse, 0xfffffffc, RZ, 0xc0, !PT ;  /* 0xfffffffc03057812 */ /* 0x040fe400078ec0ff */
[----:B------:R-:W-:Y:S02]  /*0110*/  SHF.L.U32 R3, R3, 0x2, RZ ;  /* 0x0000000203037819 */ /* 0x000fe400000006ff */
[----:B------:R-:W-:Y:S01]  /*0120*/  IADD3 R13, R0, -R5, RZ ;  /* 0x80000005000d7210 */ /* 0x000fe20007ffe0ff */
[----:B--2---:R-:W-:Y:S01]  /*0130*/  IMAD.WIDE R8, R5, 0x4, R8 ;  /* 0x0000000405087825 */ /* 0x004fe200078e0208 */
[----:B------:R-:W-:Y:S02]  /*0140*/  LOP3.LUT R3, R3, 0xfffffff0, RZ, 0xc0, !PT ;  /* 0xfffffff003037812 */ /* 0x000fe400078ec0ff */
[----:B------:R-:W-:Y:S02]  /*0150*/  IADD3 R12, R13, 0x4, RZ ;  /* 0x000000040d0c7810 */ /* 0x000fe40007ffe0ff */
[----:B------:R-:W2:Y:S01]  /*0160*/  @!P0 LDG.E.EL R2, desc[UR4][R8.64] ;  /* 0x0000000408028981 */ /* 0x000ea2000c2e1900 */
[----:B-----5:R-:W-:-:S04]  /*0170*/  IMAD.WIDE R6, R3, 0x4, R14 ;  /* 0x0000000403067825 */ /* 0x020fc800078e020e */
[--C-:B----4-:R-:W-:Y:S01]  /*0180*/  IMAD.WIDE.U32 R4, R12, 0x4, R10.reuse ;  /* 0x000000040c047825 */ /* 0x110fe200078e000a */
[----:B------:R-:W2:Y:S03]  /*0190*/  @!P0 LDG.E.EL R17, desc[UR4][R6.64] ;  /* 0x0000000406118981 */ /* 0x000ea6000c2e1900 */
[----:B------:R-:W-:Y:S01]  /*01a0*/  IMAD.WIDE R10, R13, 0x4, R10 ;  /* 0x000000040d0a7825 */ /* 0x000fe200078e020a */
[----:B------:R1:W3:Y:S04]  /*01b0*/  @!P0 LDG.E.EL R16, desc[UR4][R4.64] ;  /* 0x0000000404108981 */ /* 0x0002e8000c2e1900 */
[----:B------:R-:W2:Y:S04]  /*01c0*/  @!P0 LDG.E.EL R19, desc[UR4][R10.64] ;  /* 0x000000040a138981 */ /* 0x000ea8000c2e1900 */
[----:B------:R-:W3:Y:S01]  /*01d0*/  @!P0 LDG.E.EL R21, desc[UR4][R6.64+0x4] ;  /* 0x0000040406158981 */ /* 0x000ee2000c2e1900 */
[----:B------:R-:W-:-:S03]  /*01e0*/  MOV R23, RZ ;  /* 0x000000ff00177202 */ /* 0x000fc60000000f00 */
[----:B------:R-:W4:Y:S04]  /*01f0*/  @!P0 LDG.E.EL R18, desc[UR4][R10.64+0x20] ;  /* 0x000020040a128981 */ /* 0x000f28000c2e1900 */
[----:B------:R-:W4:Y:S01]  /*0200*/  @!P0 LDG.E.EL R23, desc[UR4][R6.64+0x8] ;  /* 0x0000080406178981 */ /* 0x000f22000c2e1900 */
[----:B------:R-:W-:-:S03]  /*0210*/  HFMA2.MMA R25, -RZ, RZ, 0, 0 ;  /* 0x00000000ff197435 */ /* 0x000fc600000001ff */
[----:B------:R-:W5:Y:S07]  /*0220*/  @!P0 LDG.E.EL R20, desc[UR4][R10.64+0x30] ;  /* 0x000030040a148981 */ /* 0x000f6e000c2e1900 */
[----:B------:R-:W5:Y:S01]  /*0230*/  @!P0 LDG.E.EL R25, desc[UR4][R6.64+0xc] ;  /* 0x00000c0406198981 */ /* 0x000f62000c2e1900 */
[----:B-1----:R-:W-:Y:S02]  /*0240*/  IADD3 R5, R3, R12, RZ ;  /* 0x0000000c03057210 */ /* 0x002fe40007ffe0ff */
[----:B------:R-:W-:-:S02]  /*0250*/  IADD3 R27, R13, R3, RZ ;  /* 0x000000030d1b7210 */ /* 0x000fc40007ffe0ff */
[----:B------:R-:W-:Y:S01]  /*0260*/  MOV R3, RZ ;  /* 0x000000ff00037202 */ /* 0x000fe20000000f00 */
[----:B------:R-:W-:Y:S01]  /*0270*/  IMAD.WIDE R12, R5, 0x4, R14 ;  /* 0x00000004050c7825 */ /* 0x000fe200078e020e */
[----:B------:R-:W-:-:S03]  /*0280*/  CS2R R4, SRZ ;  /* 0x0000000000047805 */ /* 0x000fc6000001ff00 */
[----:B------:R-:W-:Y:S01]  /*0290*/  IMAD.WIDE R14, R27, 0x4, R14 ;  /* 0x000000041b0e7825 */ /* 0x000fe200078e020e */
[----:B------:R-:W5:Y:S04]  /*02a0*/  @!P0 LDG.E.EL R3, desc[UR4][R8.64+0x4] ;  /* 0x0000040408038981 */ /* 0x000f68000c2e1900 */
[----:B------:R1:W5:Y:S04]  /*02b0*/  @!P0 LDG.E R4, desc[UR4][R12.64] ;  /* 0x000000040c048981 */ /* 0x000368000c1e1900 */
[----:B------:R-:W5:Y:S01]  /*02c0*/  @!P0 LDG.E R5, desc[UR4][R14.64] ;  /* 0x000000040e058981 */ /* 0x000f62000c1e1900 */
[----:B01----:R-:W-:Y:S01]  /*02d0*/  HFMA2.MMA R12, -RZ, RZ, 1.5048828125, 33.21875 ;  /* 0x3e055027ff0c7435 */ /* 0x003fe200000001ff */
[----:B--2---:R-:W-:Y:S01]  /*02e0*/  FFMA R17, R2, R17, R19 ;  /* 0x0000001102117223 */ /* 0x004fe20000000013 */
[----:B---3--:R-:W-:-:S04]  /*02f0*/  FFMA R16, R21, R2, R16 ;  /* 0x0000000215107223 */ /* 0x008fc80000000010 */
[C---:B------:R-:W-:Y:S02]  /*0300*/  FSETP.NAN.AND P1, PT, R17.reuse, R17, PT ;  /* 0x000000111100720b */ /* 0x040fe40003f28000 */
[----:B------:R-:W-:-:S04]  /*0310*/  FSETP.GT.AND P0, PT, R17, R16, PT ;  /* 0x000000101100720b */ /* 0x000fc80003f04000 */
[----:B------:R-:W-:Y:S01]  /*0320*/  FSEL R6, R17, R16, P0 ;  /* 0x0000001011067208 */ /* 0x000fe20000000000 */
[----:B----4-:R-:W-:-:S03]  /*0330*/  FFMA R23, R23, R2, R18 ;  /* 0x0000000217177223 */ /* 0x010fc60000000012 */
[----:B------:R-:W-:-:S04]  /*0340*/  FSEL R10, R17, R6, P1 ;  /* 0x00000006110a7208 */ /* 0x000fc80000800000 */
[C---:B------:R-:W-:Y:S02]  /*0350*/  FSETP.GT.AND P0, PT, R10.reuse, R23, PT ;  /* 0x000000170a00720b */ /* 0x040fe40003f04000 */
[----:B------:R-:W-:Y:S01]  /*0360*/  FSETP.NAN.AND P1, PT, R10, R10, PT ;  /* 0x0000000a0a00720b */ /* 0x000fe20003f28000 */
[----:B-----5:R-:W-:-:S10]  /*0370*/  FFMA R25, R25, R2, R20 ;  /* 0x0000000219197223 */ /* 0x020fd40000000014 */
[----:B------:R-:W-:-:S04]  /*0380*/  @!P0 FSEL R10, R10, R23, P1 ;  /* 0x000000170a0a8208 */ /* 0x000fc80000800000 */
[C---:B------:R-:W-:Y:S02]  /*0390*/  FSETP.GT.AND P0, PT, R10.reuse, R25, PT ;  /* 0x000000190a00720b */ /* 0x040fe40003f04000 */
[----:B------:R-:W-:-:S11]  /*03a0*/  FSETP.NAN.AND P1, PT, R10, R10, PT ;  /* 0x0000000a0a00720b */ /* 0x000fd60003f28000 */
[----:B------:R-:W-:-:S05]  /*03b0*/  @!P0 FSEL R10, R10, R25, P1 ;  /* 0x000000190a0a8208 */ /* 0x000fca0000800000 */
[--C-:B------:R-:W-:Y:S01]  /*03c0*/  FADD R17, R17, -R10.reuse ;  /* 0x8000000a11117221 */ /* 0x100fe20000000000 */
[--C-:B------:R-:W-:Y:S01]  /*03d0*/  FADD R16, R16, -R10.reuse ;  /* 0x8000000a10107221 */ /* 0x100fe20000000000 */
[--C-:B------:R-:W-:Y:S02]  /*03e0*/  FADD R23, R23, -R10.reuse ;  /* 0x8000000a17177221 */ /* 0x100fe40000000000 */
[----:B------:R-:W-:Y:S01]  /*03f0*/  FMUL R17, R17, 1.4426950216293334961 ;  /* 0x3fb8aa3b11117820 */ /* 0x000fe20000400000 */
[----:B------:R-:W-:Y:S01]  /*0400*/  FMUL R16, R16, 1.4426950216293334961 ;  /* 0x3fb8aa3b10107820 */ /* 0x000fe20000400000 */
[----:B------:R-:W-:Y:S01]  /*0410*/  FADD R25, R25, -R10 ;  /* 0x8000000a19197221 */ /* 0x000fe20000000000 */
[----:B------:R-:W-:Y:S02]  /*0420*/  FMUL R23, R23, 1.4426950216293334961 ;  /* 0x3fb8aa3b17177820 */ /* 0x000fe40000400000 */
[----:B------:R-:W-:Y:S02]  /*0430*/  FSETP.GEU.AND P0, PT, R17, -126, PT ;  /* 0xc2fc00001100780b */ /* 0x000fe40003f0e000 */
[----:B------:R-:W-:Y:S01]  /*0440*/  FSETP.GEU.AND P1, PT, R16, -126, PT ;  /* 0xc2fc00001000780b */ /* 0x000fe20003f2e000 */
[----:B------:R-:W-:Y:S01]  /*0450*/  FMUL R25, R25, 1.4426950216293334961 ;  /* 0x3fb8aa3b19197820 */ /* 0x000fe20000400000 */
[----:B------:R-:W-:-:S04]  /*0460*/  FSETP.GEU.AND P2, PT, R23, -126, PT ;  /* 0xc2fc00001700780b */ /* 0x000fc80003f4e000 */
[----:B------:R-:W-:-:S05]  /*0470*/  FSETP.GEU.AND P3, PT, R25, -126, PT ;  /* 0xc2fc00001900780b */ /* 0x000fca0003f6e000 */
[----:B------:R-:W-:Y:S02]  /*0480*/  @!P0 FMUL R17, R17, 0.5 ;  /* 0x3f00000011118820 */ /* 0x000fe40000400000 */
[----:B------:R-:W-:Y:S02]  /*0490*/  @!P1 FMUL R16, R16, 0.5 ;  /* 0x3f00000010109820 */ /* 0x000fe40000400000 */
[----:B------:R-:W0:Y:S01]  /*04a0*/  MUFU.EX2 R6, R17 ;  /* 0x0000001100067308 */ /* 0x000e220000000800 */
[----:B------:R-:W-:-:S03]  /*04b0*/  @!P2 FMUL R23, R23, 0.5 ;  /* 0x3f0000001717a820 */ /* 0x000fc60000400000 */
[----:B------:R-:W-:-:S04]  /*04c0*/  @!P3 FMUL R25, R25, 0.5 ;  /* 0x3f0000001919b820 */ /* 0x000fc80000400000 */
[----:B------:R-:W1:Y:S08]  /*04d0*/  MUFU.EX2 R7, R16 ;  /* 0x0000001000077308 */ /* 0x000e700000000800 */
[----:B------:R-:W2:Y:S01]  /*04e0*/  MUFU.EX2 R9, R23 ;  /* 0x0000001700097308 */ /* 0x000ea20000000800 */
[----:B0-----:R-:W-:-:S07]  /*04f0*/  @!P0 FMUL R6, R6, R6 ;  /* 0x0000000606068220 */ /* 0x001fce0000400000 */
[----:B------:R-:W0:Y:S01]  /*0500*/  MUFU.EX2 R11, R25 ;  /* 0x00000019000b7308 */ /* 0x000e220000000800 */
[----:B-1----:R-:W-:-:S04]  /*0510*/  @!P1 FMUL R7, R7, R7 ;  /* 0x0000000707079220 */ /* 0x002fc80000400000 */
[----:B------:R-:W-:Y:S01]  /*0520*/  FADD R6, R6, R7 ;  /* 0x0000000706067221 */ /* 0x000fe20000000000 */
[----:B--2---:R-:W-:-:S04]  /*0530*/  @!P2 FMUL R9, R9, R9 ;  /* 0x000000090909a220 */ /* 0x004fc80000400000 */
[----:B------:R-:W-:Y:S01]  /*0540*/  FADD R6, R6, R9 ;  /* 0x0000000906067221 */ /* 0x000fe20000000000 */
[----:B0-----:R-:W-:-:S04]  /*0550*/  @!P3 FMUL R11, R11, R11 ;  /* 0x0000000b0b0bb220 */ /* 0x001fc80000400000 */
[----:B------:R-:W-:-:S05]  /*0560*/  FADD R11, R6, R11 ;  /* 0x0000000b060b7221 */ /* 0x000fca0000000000 */
[----:B------:R-:W-:-:S13]  /*0570*/  FSETP.GEU.AND P0, PT, R11, 1.175494350822287508e-38, PT ;  /* 0x008000000b00780b */ /* 0x000fda0003f0e000 */
[----:B------:R-:W-:-:S05]  /*0580*/  @!P0 FMUL R11, R11, 8388608 ;  /* 0x4b0000000b0b8820 */ /* 0x000fca0000400000 */
[----:B------:R-:W-:-:S04]  /*0590*/  IADD3 R6, R11, -0x3f2aaaab, RZ ;  /* 0xc0d555550b067810 */ /* 0x000fc80007ffe0ff */
[----:B------:R-:W-:-:S04]  /*05a0*/  LOP3.LUT R8, R6, 0xff800000, RZ, 0xc0, !PT ;  /* 0xff80000006087812 */ /* 0x000fc800078ec0ff */
[----:B------:R-:W-:-:S05]  /*05b0*/  IADD3 R6, R11, -R8, RZ ;  /* 0x800000080b067210 */ /* 0x000fca0007ffe0ff */
[----:B------:R-:W-:-:S04]  /*05c0*/  FADD R9, R6, -1 ;  /* 0xbf80000006097421 */ /* 0x000fc80000000000 */
[----:B------:R-:W-:-:S04]  /*05d0*/  FFMA.FTZ R6, R9, -R12, 0.14084610342979431152 ;  /* 0x3e1039f609067423 */ /* 0x000fc8000001080c */
[----:B------:R-:W-:-:S04]  /*05e0*/  FFMA.FTZ R6, R9, R6, -0.12148627638816833496 ;  /* 0xbdf8cdcc09067423 */ /* 0x000fc80000010006 */
[----:B------:R-:W-:-:S04]  /*05f0*/  FFMA.FTZ R6, R9, R6, 0.13980610668659210205 ;  /* 0x3e0f295509067423 */ /* 0x000fc80000010006 */
[----:B------:R-:W-:-:S04]  /*0600*/  FFMA.FTZ R6, R9, R6, -0.16684235632419586182 ;  /* 0xbe2ad8b909067423 */ /* 0x000fc80000010006 */
[----:B------:R-:W-:Y:S01]  /*0610*/  FFMA.FTZ R6, R9, R6, 0.20012299716472625732 ;  /* 0x3e4ced0b09067423 */ /* 0x000fe20000010006 */
[----:B------:R-:W-:-:S03]  /*0620*/  ISETP.GE.U32.AND P1, PT, R11, 0x7f800000, PT ;  /* 0x7f8000000b00780c */ /* 0x000fc60003f26070 */
[----:B------:R-:W-:-:S04]  /*0630*/  FFMA.FTZ R6, R9, R6, -0.24999669194221496582 ;  /* 0xbe7fff2209067423 */ /* 0x000fc80000010006 */
[----:B------:R-:W-:Y:S01]  /*0640*/  FFMA.FTZ R6, R9, R6, 0.33333182334899902344 ;  /* 0x3eaaaa7809067423 */ /* 0x000fe20000010006 */
[----:B------:R-:W-:-:S03]  /*0650*/  I2FP.F32.S32 R7, R8 ;  /* 0x0000000800077245 */ /* 0x000fc60000201400 */
[----:B------:R-:W-:Y:S01]  /*0660*/  FFMA.FTZ R12, R9, R6, -0.5 ;  /* 0xbf000000090c7423 */ /* 0x000fe20000010006 */
[----:B------:R-:W-:-:S03]  /*0670*/  FSEL R6, RZ, -23, P0 ;  /* 0xc1b80000ff067808 */ /* 0x000fc60000000000 */
[----:B------:R-:W-:Y:S01]  /*0680*/  FMUL R12, R9, R12 ;  /* 0x0000000c090c7220 */ /* 0x000fe20000400000 */
[----:B------:R-:W-:Y:S01]  /*0690*/  @P1 MOV R8, 0x7f800000 ;  /* 0x7f80000000081802 */ /* 0x000fe20000000f00 */
[----:B------:R-:W-:Y:S02]  /*06a0*/  FFMA.FTZ R6, R7, 1.1920928955078125e-07, R6 ;  /* 0x3400000007067823 */ /* 0x000fe40000010006 */
[----:B------:R-:W-:Y:S01]  /*06b0*/  FFMA.FTZ R9, R9, R12, R9 ;  /* 0x0000000c09097223 */ /* 0x000fe20000010009 */
[----:B------:R-:W-:-:S03]  /*06c0*/  FSETP.NEU.AND P0, PT, R11, RZ, PT ;  /* 0x000000ff0b00720b */ /* 0x000fc60003f0d000 */
[----:B------:R-:W-:Y:S01]  /*06d0*/  FFMA.FTZ R9, R6, 0.69314718246459960938, R9 ;  /* 0x3f31721806097823 */ /* 0x000fe20000010009 */
[----:B------:R-:W-:Y:S01]  /*06e0*/  @P1 FFMA.FTZ R9, R11, R8, +INF ;  /* 0x7f8000000b091423 */ /* 0x000fe20000010008 */
[----:B------:R-:W0:Y:S04]  /*06f0*/  LDC.64 R6, c[0x0][0x210] ;  /* 0x00008400ff067b82 */ /* 0x000e280000000a00 */
[----:B------:R-:W-:Y:S02]  /*0700*/  FSEL R9, R9, -INF , P0 ;  /* 0xff80000009097808 */ /* 0x000fe40000000000 */
[----:B------:R-:W-:-:S04]  /*0710*/  LOP3.LUT P0, RZ, R22, 0x10, RZ, 0xc0, !PT ;  /* 0x0000001016ff7812 */ /* 0x000fc8000780c0ff */
[----:B------:R-:W-:Y:S01]  /*0720*/  ISETP.LT.AND P0, PT, R0, 0x10, !P0 ;  /* 0x000000100000780c */ /* 0x000fe20004701270 */
[----:B------:R-:W-:Y:S01]  /*0730*/  FADD R9, R10, R9 ;  /* 0x000000090a097221 */ /* 0x000fe20000000000 */
[----:B------:R-:W-:-:S03]  /*0740*/  FMUL R8, R5, R2 ;  /* 0x0000000205087220 */ /* 0x000fc60000400000 */
[----:B------:R-:W-:Y:S01]  /*0750*/  FFMA R4, R4, R3, R9 ;  /* 0x0000000304047223 */ /* 0x000fe20000000009 */
[----:B------:R-:W-:-:S03]  /*0760*/  FADD R5, -R3, 1 ;  /* 0x3f80000003057421 */ /* 0x000fc60000000100 */
[----:B------:R-:W-:-:S04]  /*0770*/  FMUL R4, R4, R3 ;  /* 0x0000000304047220 */ /* 0x000fc80000400000 */
[----:B------:R-:W-:Y:S01]  /*0780*/  FFMA R5, R5, R8, R4 ;  /* 0x0000000805057223 */ /* 0x000fe20000000004 */
[----:B0-----:R-:W-:Y:S01]  /*0790*/  IMAD.WIDE R2, R0, 0x4, R6 ;  /* 0x0000000400027825 */ /* 0x001fe200078e0206 */
[----:B------:R-:W-:Y:S06]  /*07a0*/  @!P0 EXIT ;  /* 0x000000000000894d */ /* 0x000fec0003800000 */
[----:B------:R-:W-:Y:S01]  /*07b0*/  STG.E desc[UR4][R2.64], R5 ;  /* 0x0000000502007986 */ /* 0x000fe2000c101904 */
[----:B------:R-:W-:Y:S05]  /*07c0*/  EXIT ;  /* 0x000000000000794d */ /* 0x000fea0003800000 */
.L_x_0:
[----:B------:R-:W-:-:S00]  /*07d0*/  BRA `(.L_x_0) ;  /* 0xfffffffc00fc7947 */ /* 0x000fc0000383ffff */
[----:B------:R-:W-:-:S00]  /*07e0*/  NOP ;  /* 0x0000000000007918 */ /* 0x000fc00000000000 */
        /* <DEDUP_REMOVED lines=9> */
.L_x_1:


//--------------------- .nv.global.init           --------------------------
	.section	.nv.global.init,"aw",@progbits
.nv.global.init:
	.type		_$_str,@object
	.size		_$_str,(.L_0 - _$_str)
_$_str:
        /*0000*/ 	.byte	0x5f, 0x5f, 0x43, 0x55, 0x44, 0x41, 0x5f, 0x46, 0x54, 0x5a, 0x00
.L_0:


//--------------------- .nv.constant0.triton_poi_fused_add_exp_max_mul_rsub_sub_sum_4 --------------------------
	.section	.nv.constant0.triton_poi_fused_add_exp_max_mul_rsub_sub_sum_4,"a",@progbits
	.sectionflags	@""
	.align	4
.nv.constant0.triton_poi_fused_add_exp_max_mul_rsub_sub_sum_4:
	.zero		564
